//
// Generated by NVIDIA NVVM Compiler
//
// Compiler Build ID: CL-36424714
// Cuda compilation tools, release 13.0, V13.0.88
// Based on NVVM 20.0.0
//

.version 9.0
.target sm_100
.address_size 64

	// .globl	_Z12processArrayPii

.visible .entry _Z12processArrayPii(
	.param .u64 .ptr .align 1 _Z12processArrayPii_param_0,
	.param .u32 _Z12processArrayPii_param_1
)
{
	.reg .pred 	%p<2>;
	.reg .b32 	%r<9>;
	.reg .b64 	%rd<5>;

	ld.param.u64 	%rd1, [_Z12processArrayPii_param_0];
	ld.param.u32 	%r2, [_Z12processArrayPii_param_1];
	mov.u32 	%r3, %ctaid.x;
	mov.u32 	%r4, %ntid.x;
	mov.u32 	%r5, %tid.x;
	mad.lo.s32 	%r1, %r3, %r4, %r5;
	setp.ge.s32 	%p1, %r1, %r2;
	@%p1 bra 	$L__BB0_2;
	cvta.to.global.u64 	%rd2, %rd1;
	mul.wide.s32 	%rd3, %r1, 4;
	add.s64 	%rd4, %rd2, %rd3;
	ld.global.u32 	%r6, [%rd4];
	shl.b32 	%r7, %r6, 1;
	or.b32  	%r8, %r7, 1;
	st.global.u32 	[%rd4], %r8;
$L__BB0_2:
	ret;

}


// ===== COMPILED SASS (sm_100) =====

	.target	sm_100

	.elftype	@"ET_EXEC"


//--------------------- .note.nv.tkinfo           --------------------------
	.section	.note.nv.tkinfo,"",@"SHT_NOTE"
	.sectionflags	@"SHF_NOTE_NV_TKINFO"
	.tkinfo
        /*0018*/ 	.word	0x00000002
        /*0030*/ 	.string	""
        /*0030*/ 	.string	"ptxas"
        /*0030*/ 	.string	"Cuda compilation tools, release 13.0, V13.0.88"
        /*0030*/ 	.string	"Build cuda_13.0.r13.0/compiler.36424714_0"
        /*0030*/ 	.string	"-arch sm_100 -m 64 "



//--------------------- .note.nv.cuinfo           --------------------------
	.section	.note.nv.cuinfo,"",@"SHT_NOTE"
	.sectionflags	@"SHF_NOTE_NV_CUINFO"
        /*0018*/ 	.short	0x0002
        /*001a*/ 	.short	0x0064
        /*001c*/ 	.short	0x0082
	.zero		2


//--------------------- .nv.info                  --------------------------
	.section	.nv.info,"",@"SHT_CUDA_INFO"
	.align	4


	//----- nvinfo : EIATTR_REGCOUNT
	.align		4
        /*0000*/ 	.byte	0x04, 0x2f
        /*0002*/ 	.short	(.L_1 - .L_0)
	.align		4
.L_0:
        /*0004*/ 	.word	index@(_Z12processArrayPii)
        /*0008*/ 	.word	0x00000008


	//----- nvinfo : EIATTR_FRAME_SIZE
	.align		4
.L_1:
        /*000c*/ 	.byte	0x04, 0x11
        /*000e*/ 	.short	(.L_3 - .L_2)
	.align		4
.L_2:
        /*0010*/ 	.word	index@(_Z12processArrayPii)
        /*0014*/ 	.word	0x00000000


	//----- nvinfo : EIATTR_MIN_STACK_SIZE
	.align		4
.L_3:
        /*0018*/ 	.byte	0x04, 0x12
        /*001a*/ 	.short	(.L_5 - .L_4)
	.align		4
.L_4:
        /*001c*/ 	.word	index@(_Z12processArrayPii)
        /*0020*/ 	.word	0x00000000
.L_5:


//--------------------- .nv.compat                --------------------------
	.section	.nv.compat,"",@"SHT_CUDA_COMPAT_INFO"
	.align	4
        /*0000*/ 	.byte	0x02, 0x09, 0x00, 0x00, 0x02, 0x02, 0x01, 0x00, 0x02, 0x05, 0x05, 0x00, 0x03, 0x07, 0x01, 0x01
        /*0010*/ 	.byte	0x02, 0x03, 0x00, 0x00, 0x02, 0x06, 0x01, 0x00, 0x04, 0x0b, 0x08, 0x00, 0x09, 0x00, 0x00, 0x00
        /*0020*/ 	.byte	0x00, 0x00, 0x00, 0x00


//--------------------- .nv.info._Z12processArrayPii --------------------------
	.section	.nv.info._Z12processArrayPii,"",@"SHT_CUDA_INFO"
	.sectionflags	@""
	.align	4


	//----- nvinfo : EIATTR_CUDA_API_VERSION
	.align		4
        /*0000*/ 	.byte	0x04, 0x37
        /*0002*/ 	.short	(.L_7 - .L_6)
.L_6:
        /*0004*/ 	.word	0x00000082


	//----- nvinfo : EIATTR_KPARAM_INFO
	.align		4
.L_7:
        /*0008*/ 	.byte	0x04, 0x17
        /*000a*/ 	.short	(.L_9 - .L_8)
.L_8:
        /*000c*/ 	.word	0x00000000
        /*0010*/ 	.short	0x0001
        /*0012*/ 	.short	0x0008
        /*0014*/ 	.byte	0x00, 0xf0, 0x11, 0x00


	//----- nvinfo : EIATTR_KPARAM_INFO
	.align		4
.L_9:
        /*0018*/ 	.byte	0x04, 0x17
        /*001a*/ 	.short	(.L_11 - .L_10)
.L_10:
        /*001c*/ 	.word	0x00000000
        /*0020*/ 	.short	0x0000
        /*0022*/ 	.short	0x0000
        /*0024*/ 	.byte	0x00, 0xf5, 0x21, 0x00


	//----- nvinfo : EIATTR_SPARSE_MMA_MASK
	.align		4
.L_11:
        /*0028*/ 	.byte	0x03, 0x50
        /*002a*/ 	.short	0x0000


	//----- nvinfo : EIATTR_MAXREG_COUNT
	.align		4
        /*002c*/ 	.byte	0x03, 0x1b
        /*002e*/ 	.short	0x00ff


	//----- nvinfo : EIATTR_MERCURY_ISA_VERSION
	.align		4
        /*0030*/ 	.byte	0x03, 0x5f
        /*0032*/ 	.short	0x0101


	//----- nvinfo : EIATTR_VRC_CTA_INIT_COUNT
	.align		4
        /*0034*/ 	.byte	0x02, 0x4a
	.zero		1
	.zero		1


	//----- nvinfo : EIATTR_EXIT_INSTR_OFFSETS
	.align		4
        /*0038*/ 	.byte	0x04, 0x1c
        /*003a*/ 	.short	(.L_13 - .L_12)


	//   ....[0]....
.L_12:
        /*003c*/ 	.word	0x00000070


	//   ....[1]....
        /*0040*/ 	.word	0x000000e0


	//----- nvinfo : EIATTR_CBANK_PARAM_SIZE
	.align		4
.L_13:
        /*0044*/ 	.byte	0x03, 0x19
        /*0046*/ 	.short	0x000c


	//----- nvinfo : EIATTR_PARAM_CBANK
	.align		4
        /*0048*/ 	.byte	0x04, 0x0a
        /*004a*/ 	.short	(.L_15 - .L_14)
	.align		4
.L_14:
        /*004c*/ 	.word	index@(.nv.constant0._Z12processArrayPii)
        /*0050*/ 	.short	0x0380
        /*0052*/ 	.short	0x000c


	//----- nvinfo : EIATTR_SW_WAR
	.align		4
.L_15:
        /*0054*/ 	.byte	0x04, 0x36
        /*0056*/ 	.short	(.L_17 - .L_16)
.L_16:
        /*0058*/ 	.word	0x00000008
.L_17:


//--------------------- .nv.callgraph             --------------------------
	.section	.nv.callgraph,"",@"SHT_CUDA_CALLGRAPH"
	.align	4
	.sectionentsize	8
	.align		4
        /*0000*/ 	.word	0x00000000
	.align		4
        /*0004*/ 	.word	0xffffffff
	.align		4
        /*0008*/ 	.word	0x00000000
	.align		4
        /*000c*/ 	.word	0xfffffffe
	.align		4
        /*0010*/ 	.word	0x00000000
	.align		4
        /*0014*/ 	.word	0xfffffffd
	.align		4
        /*0018*/ 	.word	0x00000000
	.align		4
        /*001c*/ 	.word	0xfffffffc


//--------------------- .text._Z12processArrayPii --------------------------
	.section	.text._Z12processArrayPii,"ax",@progbits
	.align	128
        .global         _Z12processArrayPii
        .type           _Z12processArrayPii,@function
        .size           _Z12processArrayPii,(.L_x_1 - _Z12processArrayPii)
        .other          _Z12processArrayPii,@"STO_CUDA_ENTRY STV_DEFAULT"
_Z12processArrayPii:
.text._Z12processArrayPii:
[----:B------:R-:W-:Y:S01]  /*0000*/  LDC R1, c[0x0][0x37c] ;  /* 0x0000df00ff017b82 */ /* 0x000fe20000000800 */
[----:B------:R-:W0:Y:S07]  /*0010*/  S2R R0, SR_TID.X ;  /* 0x0000000000007919 */ /* 0x000e2e0000002100 */
[----:B------:R-:W0:Y:S01]  /*0020*/  S2UR UR4, SR_CTAID.X ;  /* 0x00000000000479c3 */ /* 0x000e220000002500 */
[----:B------:R-:W1:Y:S07]  /*0030*/  LDCU UR5, c[0x0][0x388] ;  /* 0x00007100ff0577ac */ /* 0x000e6e0008000800 */
[----:B------:R-:W0:Y:S02]  /*0040*/  LDC R5, c[0x0][0x360] ;  /* 0x0000d800ff057b82 */ /* 0x000e240000000800 */
[----:B0-----:R-:W-:-:S05]  /*0050*/  IMAD R5, R5, UR4, R0 ;  /* 0x0000000405057c24 */ /* 0x001fca000f8e0200 */
[----:B-1----:R-:W-:-:S13]  /*0060*/  ISETP.GE.AND P0, PT, R5, UR5, PT ;  /* 0x0000000505007c0c */ /* 0x002fda000bf06270 */
[----:B------:R-:W-:Y:S05]  /*0070*/  @P0 EXIT ;  /* 0x000000000000094d */ /* 0x000fea0003800000 */
[----:B------:R-:W0:Y:S01]  /*0080*/  LDC.64 R2, c[0x0][0x380] ;  /* 0x0000e000ff027b82 */ /* 0x000e220000000a00 */
[----:B------:R-:W1:Y:S01]  /*0090*/  LDCU.64 UR4, c[0x0][0x358] ;  /* 0x00006b00ff0477ac */ /* 0x000e620008000a00 */
[----:B0-----:R-:W-:-:S05]  /*00a0*/  IMAD.WIDE R2, R5, 0x4, R2 ;  /* 0x0000000405027825 */ /* 0x001fca00078e0202 */
[----:B-1----:R-:W2:Y:S02]  /*00b0*/  LDG.E R0, desc[UR4][R2.64] ;  /* 0x0000000402007981 */ /* 0x002ea4000c1e1900 */
[----:B--2---:R-:W-:-:S05]  /*00c0*/  LEA R5, R0, 0x1, 0x1 ;  /* 0x0000000100057811 */ /* 0x004fca00078e08ff */
[----:B------:R-:W-:Y:S01]  /*00d0*/  STG.E desc[UR4][R2.64], R5 ;  /* 0x0000000502007986 */ /* 0x000fe2000c101904 */
[----:B------:R-:W-:Y:S05]  /*00e0*/  EXIT ;  /* 0x000000000000794d */ /* 0x000fea0003800000 */
.L_x_0:
[----:B------:R-:W-:-:S00]  /*00f0*/  BRA `(.L_x_0) ;  /* 0xfffffffc00fc7947 */ /* 0x000fc0000383ffff */
[----:B------:R-:W-:-:S00]  /*0100*/  NOP ;  /* 0x0000000000007918 */ /* 0x000fc00000000000 */
[----:B------:R-:W-:-:S00]  /*0110*/  NOP ;  /* 0x0000000000007918 */ /* 0x000fc00000000000 */
[----:B------:R-:W-:-:S00]  /*0120*/  NOP ;  /* 0x0000000000007918 */ /* 0x000fc00000000000 */
[----:B------:R-:W-:-:S00]  /*0130*/  NOP ;  /* 0x0000000000007918 */ /* 0x000fc00000000000 */
[----:B------:R-:W-:-:S00]  /*0140*/  NOP ;  /* 0x0000000000007918 */ /* 0x000fc00000000000 */
[----:B------:R-:W-:-:S00]  /*0150*/  NOP ;  /* 0x0000000000007918 */ /* 0x000fc00000000000 */
[----:B------:R-:W-:-:S00]  /*0160*/  NOP ;  /* 0x0000000000007918 */ /* 0x000fc00000000000 */
[----:B------:R-:W-:-:S00]  /*0170*/  NOP ;  /* 0x0000000000007918 */ /* 0x000fc00000000000 */
.L_x_1:


//--------------------- .nv.shared.reserved.0     --------------------------
	.section	.nv.shared.reserved.0,"aw",@nobits
	.weak		__nv_reservedSMEM_offset_0_alias
	.size		__nv_reservedSMEM_offset_0_alias, 0, 64
	.other		__nv_reservedSMEM_offset_0_alias,@"STO_CUDA_RESERVED_SHARED STV_DEFAULT"
__nv_reservedSMEM_offset_0_alias:
	.zero		0
	.zero		64


//--------------------- .nv.constant0._Z12processArrayPii --------------------------
	.section	.nv.constant0._Z12processArrayPii,"a",@progbits
	.sectionflags	@""
	.align	4
.nv.constant0._Z12processArrayPii:
	.zero		908


//--------------------- SYMBOLS --------------------------

	.type		.nv.reservedSmem.offset0,@object
	.size		.nv.reservedSmem.offset0,0x4
